	.headerflags	@"EF_CUDA_TEXMODE_UNIFIED EF_CUDA_64BIT_ADDRESS EF_CUDA_ACCELERATORS EF_CUDA_SM90 EF_CUDA_VIRTUAL_SM(EF_CUDA_SM90)"
	.elftype	@"ET_EXEC"


//--------------------- .nv.info                  --------------------------
	.section	.nv.info,"",@"SHT_CUDA_INFO"
	.align	4


	//----- nvinfo : EIATTR_REGCOUNT
	.align		4
        /*0000*/ 	.byte	0x04, 0x2f
        /*0002*/ 	.short	(.L_1 - .L_0)
	.align		4
.L_0:
        /*0004*/ 	.word	index@(triton_per_fused_native_group_norm_15)
        /*0008*/ 	.word	0x00000018


	//----- nvinfo : EIATTR_MIN_STACK_SIZE
	.align		4
.L_1:
        /*000c*/ 	.byte	0x04, 0x12
        /*000e*/ 	.short	(.L_3 - .L_2)
	.align		4
.L_2:
        /*0010*/ 	.word	index@(triton_per_fused_native_group_norm_15)
        /*0014*/ 	.word	0x00000000


	//----- nvinfo : EIATTR_FRAME_SIZE
	.align		4
.L_3:
        /*0018*/ 	.byte	0x04, 0x11
        /*001a*/ 	.short	(.L_5 - .L_4)
	.align		4
.L_4:
        /*001c*/ 	.word	index@(triton_per_fused_native_group_norm_15)
        /*0020*/ 	.word	0x00000000


	//----- nvinfo : EIATTR_MIN_STACK_SIZE
	.align		4
.L_5:
        /*0024*/ 	.byte	0x04, 0x12
        /*0026*/ 	.short	(.L_7 - .L_6)
	.align		4
.L_6:
        /*0028*/ 	.word	index@(triton_per_fused_native_group_norm_15)
        /*002c*/ 	.word	0x00000000
.L_7:


//--------------------- .nv.info.triton_per_fused_native_group_norm_15 --------------------------
	.section	.nv.info.triton_per_fused_native_group_norm_15,"",@"SHT_CUDA_INFO"
	.sectionflags	@""
	.align	4


	//----- nvinfo : EIATTR_CUDA_API_VERSION
	.align		4
        /*0000*/ 	.byte	0x04, 0x37
        /*0002*/ 	.short	(.L_9 - .L_8)
.L_8:
        /*0004*/ 	.word	0x0000007c


	//----- nvinfo : EIATTR_KPARAM_INFO
	.align		4
.L_9:
        /*0008*/ 	.byte	0x04, 0x17
        /*000a*/ 	.short	(.L_11 - .L_10)
.L_10:
        /*000c*/ 	.word	0x00000000
        /*0010*/ 	.short	0x0005
        /*0012*/ 	.short	0x0024
        /*0014*/ 	.byte	0x00, 0xf0, 0x11, 0x00


	//----- nvinfo : EIATTR_KPARAM_INFO
	.align		4
.L_11:
        /*0018*/ 	.byte	0x04, 0x17
        /*001a*/ 	.short	(.L_13 - .L_12)
.L_12:
        /*001c*/ 	.word	0x00000000
        /*0020*/ 	.short	0x0004
        /*0022*/ 	.short	0x0020
        /*0024*/ 	.byte	0x00, 0xf0, 0x11, 0x00


	//----- nvinfo : EIATTR_KPARAM_INFO
	.align		4
.L_13:
        /*0028*/ 	.byte	0x04, 0x17
        /*002a*/ 	.short	(.L_15 - .L_14)
.L_14:
        /*002c*/ 	.word	0x00000000
        /*0030*/ 	.short	0x0003
        /*0032*/ 	.short	0x0018
        /*0034*/ 	.byte	0x00, 0xf4, 0x21, 0x00


	//----- nvinfo : EIATTR_KPARAM_INFO
	.align		4
.L_15:
        /*0038*/ 	.byte	0x04, 0x17
        /*003a*/ 	.short	(.L_17 - .L_16)
.L_16:
        /*003c*/ 	.word	0x00000000
        /*0040*/ 	.short	0x0002
        /*0042*/ 	.short	0x0010
        /*0044*/ 	.byte	0x00, 0xf4, 0x21, 0x00


	//----- nvinfo : EIATTR_KPARAM_INFO
	.align		4
.L_17:
        /*0048*/ 	.byte	0x04, 0x17
        /*004a*/ 	.short	(.L_19 - .L_18)
.L_18:
        /*004c*/ 	.word	0x00000000
        /*0050*/ 	.short	0x0001
        /*0052*/ 	.short	0x0008
        /*0054*/ 	.byte	0x00, 0xf4, 0x21, 0x00


	//----- nvinfo : EIATTR_KPARAM_INFO
	.align		4
.L_19:
        /*0058*/ 	.byte	0x04, 0x17
        /*005a*/ 	.short	(.L_21 - .L_20)
.L_20:
        /*005c*/ 	.word	0x00000000
        /*0060*/ 	.short	0x0000
        /*0062*/ 	.short	0x0000
        /*0064*/ 	.byte	0x00, 0xf4, 0x21, 0x00


	//----- nvinfo : EIATTR_SPARSE_MMA_MASK
	.align		4
.L_21:
        /*0068*/ 	.byte	0x03, 0x50
        /*006a*/ 	.short	0x0000


	//----- nvinfo : EIATTR_MAXREG_COUNT
	.align		4
        /*006c*/ 	.byte	0x03, 0x1b
        /*006e*/ 	.short	0x00ff


	//----- nvinfo : EIATTR_COOP_GROUP_MASK_REGIDS
	.align		4
        /*0070*/ 	.byte	0x04, 0x29
        /*0072*/ 	.short	(.L_23 - .L_22)


	//   ....[0]....
.L_22:
        /*0074*/ 	.word	0xffffffff


	//   ....[1]....
        /*0078*/ 	.word	0xffffffff


	//   ....[2]....
        /*007c*/ 	.word	0xffffffff


	//   ....[3]....
        /*0080*/ 	.word	0xffffffff


	//   ....[4]....
        /*0084*/ 	.word	0xffffffff


	//   ....[5]....
        /*0088*/ 	.word	0xffffffff


	//   ....[6]....
        /*008c*/ 	.word	0xffffffff


	//   ....[7]....
        /*0090*/ 	.word	0xffffffff


	//   ....[8]....
        /*0094*/ 	.word	0xffffffff


	//   ....[9]....
        /*0098*/ 	.word	0xffffffff


	//----- nvinfo : EIATTR_COOP_GROUP_INSTR_OFFSETS
	.align		4
.L_23:
        /*009c*/ 	.byte	0x04, 0x28
        /*009e*/ 	.short	(.L_25 - .L_24)


	//   ....[0]....
.L_24:
        /*00a0*/ 	.word	0x00000490


	//   ....[1]....
        /*00a4*/ 	.word	0x000004b0


	//   ....[2]....
        /*00a8*/ 	.word	0x00000560


	//   ....[3]....
        /*00ac*/ 	.word	0x00000580


	//   ....[4]....
        /*00b0*/ 	.word	0x000005a0


	//   ....[5]....
        /*00b4*/ 	.word	0x000006a0


	//   ....[6]....
        /*00b8*/ 	.word	0x000006c0


	//   ....[7]....
        /*00bc*/ 	.word	0x00000730


	//   ....[8]....
        /*00c0*/ 	.word	0x00000750


	//   ....[9]....
        /*00c4*/ 	.word	0x00000770


	//----- nvinfo : EIATTR_EXIT_INSTR_OFFSETS
	.align		4
.L_25:
        /*00c8*/ 	.byte	0x04, 0x1c
        /*00ca*/ 	.short	(.L_27 - .L_26)


	//   ....[0]....
.L_26:
        /*00cc*/ 	.word	0x00000860


	//   ....[1]....
        /*00d0*/ 	.word	0x00000890


	//----- nvinfo : EIATTR_REQNTID
	.align		4
.L_27:
        /*00d4*/ 	.byte	0x04, 0x10
        /*00d6*/ 	.short	(.L_29 - .L_28)
.L_28:
        /*00d8*/ 	.word	0x00000100
        /*00dc*/ 	.word	0x00000001
        /*00e0*/ 	.word	0x00000001


	//----- nvinfo : EIATTR_CBANK_PARAM_SIZE
	.align		4
.L_29:
        /*00e4*/ 	.byte	0x03, 0x19
        /*00e6*/ 	.short	0x0028


	//----- nvinfo : EIATTR_PARAM_CBANK
	.align		4
        /*00e8*/ 	.byte	0x04, 0x0a
        /*00ea*/ 	.short	(.L_31 - .L_30)
	.align		4
.L_30:
        /*00ec*/ 	.word	index@(.nv.constant0.triton_per_fused_native_group_norm_15)
        /*00f0*/ 	.short	0x0210
        /*00f2*/ 	.short	0x0028


	//----- nvinfo : EIATTR_SW_WAR
	.align		4
.L_31:
        /*00f4*/ 	.byte	0x04, 0x36
        /*00f6*/ 	.short	(.L_33 - .L_32)
.L_32:
        /*00f8*/ 	.word	0x00000008
.L_33:


//--------------------- .nv.callgraph             --------------------------
	.section	.nv.callgraph,"",@"SHT_CUDA_CALLGRAPH"
	.align	4
	.sectionentsize	8
	.align		4
        /*0000*/ 	.word	0x00000000
	.align		4
        /*0004*/ 	.word	0xffffffff
	.align		4
        /*0008*/ 	.word	0x00000000
	.align		4
        /*000c*/ 	.word	0xfffffffe
	.align		4
        /*0010*/ 	.word	0x00000000
	.align		4
        /*0014*/ 	.word	0xfffffffd
	.align		4
        /*0018*/ 	.word	0x00000000
	.align		4
        /*001c*/ 	.word	0xfffffffc


//--------------------- .text.triton_per_fused_native_group_norm_15 --------------------------
	.section	.text.triton_per_fused_native_group_norm_15,"ax",@progbits
	.sectionflags	@"SHF_BARRIERS=1"
	.align	128
        .global         triton_per_fused_native_group_norm_15
        .type           triton_per_fused_native_group_norm_15,@function
        .size           triton_per_fused_native_group_norm_15,(.L_x_1 - triton_per_fused_native_group_norm_15)
        .other          triton_per_fused_native_group_norm_15,@"STO_CUDA_ENTRY STV_DEFAULT"
triton_per_fused_native_group_norm_15:
.text.triton_per_fused_native_group_norm_15:
[----:B------:R-:W0:Y:S01]  /*0000*/  LDC R1, c[0x0][0x28] ;  /* 0x00000a00ff017b82 */ /* 0x000e220000000800 */
[----:B------:R-:W1:Y:S01]  /*0010*/  S2R R2, SR_TID.X ;  /* 0x0000000000027919 */ /* 0x000e620000002100 */
[----:B------:R-:W-:Y:S01]  /*0020*/  ULDC.64 UR6, c[0x0][0x208] ;  /* 0x0000820000067ab9 */ /* 0x000fe20000000a00 */
[----:B------:R-:W2:Y:S01]  /*0030*/  S2R R7, SR_CTAID.X ;  /* 0x0000000000077919 */ /* 0x000ea20000002500 */
[----:B-1----:R-:W-:Y:S02]  /*0040*/  LOP3.LUT R4, R2, 0x7, RZ, 0xc0, !PT ;  /* 0x0000000702047812 */ /* 0x002fe400078ec0ff */
[----:B------:R-:W-:-:S03]  /*0050*/  SHF.R.U32.HI R11, RZ, 0x3, R2 ;  /* 0x00000003ff0b7819 */ /* 0x000fc60000011602 */
[----:B--2---:R-:W-:-:S04]  /*0060*/  IMAD R0, R7, 0x8, R4 ;  /* 0x0000000807007824 */ /* 0x004fc800078e0204 */
[C---:B------:R-:W-:Y:S01]  /*0070*/  IMAD.HI R7, R0.reuse, 0x2aaaaaab, RZ ;  /* 0x2aaaaaab00077827 */ /* 0x040fe200078e02ff */
[----:B------:R-:W-:-:S04]  /*0080*/  ISETP.GE.AND P1, PT, R0, 0x1800, PT ;  /* 0x000018000000780c */ /* 0x000fc80003f26270 */
[----:B------:R-:W-:-:S04]  /*0090*/  SHF.R.U32.HI R8, RZ, 0x1f, R7 ;  /* 0x0000001fff087819 */ /* 0x000fc80000011607 */
[CC--:B------:R-:W-:Y:S02]  /*00a0*/  LEA.HI.SX32 R9, R7.reuse, R8.reuse, 0x1e ;  /* 0x0000000807097211 */ /* 0x0c0fe400078ff2ff */
[----:B------:R-:W-:Y:S02]  /*00b0*/  LEA.HI.SX32 R8, R7, R8, 0x18 ;  /* 0x0000000807087211 */ /* 0x000fe400078fc2ff */
[----:B------:R-:W-:-:S04]  /*00c0*/  SHF.R.S32.HI R6, RZ, 0x1f, R9 ;  /* 0x0000001fff067819 */ /* 0x000fc80000011409 */
[----:B------:R-:W-:-:S04]  /*00d0*/  LEA.HI R6, R6, R9, RZ, 0x6 ;  /* 0x0000000906067211 */ /* 0x000fc800078f30ff */
[----:B------:R-:W-:-:S05]  /*00e0*/  LOP3.LUT R6, R6, 0x1ffffc0, RZ, 0xc0, !PT ;  /* 0x01ffffc006067812 */ /* 0x000fca00078ec0ff */
[----:B------:R-:W-:Y:S01]  /*00f0*/  IMAD.IADD R10, R9, 0x1, -R6 ;  /* 0x00000001090a7824 */ /* 0x000fe200078e0a06 */
[----:B------:R-:W-:Y:S01]  /*0100*/  SGXT.U32 R6, R11, 0x5 ;  /* 0x000000050b06781a */ /* 0x000fe20000000000 */
[----:B------:R-:W-:Y:S02]  /*0110*/  IMAD R9, R9, -0x18, R0 ;  /* 0xffffffe809097824 */ /* 0x000fe400078e0200 */
[----:B------:R-:W-:Y:S01]  /*0120*/  IMAD.SHL.U32 R11, R10, 0x80, RZ ;  /* 0x000000800a0b7824 */ /* 0x000fe200078e00ff */
[----:B------:R-:W-:Y:S01]  /*0130*/  SHF.R.S32.HI R13, RZ, 0x18, R10 ;  /* 0x00000018ff0d7819 */ /* 0x000fe2000001140a */
[----:B------:R-:W-:-:S03]  /*0140*/  IMAD R8, R8, 0x6000, R9 ;  /* 0x0000600008087824 */ /* 0x000fc600078e0209 */
[----:B------:R-:W-:Y:S02]  /*0150*/  LOP3.LUT R11, R11, R6, RZ, 0xfc, !PT ;  /* 0x000000060b0b7212 */ /* 0x000fe400078efcff */
[----:B------:R-:W-:Y:S01]  /*0160*/  SGXT R13, R13, 0x1 ;  /* 0x000000010d0d781a */ /* 0x000fe20000000200 */
[----:B------:R-:W1:Y:S01]  /*0170*/  LDC.64 R6, c[0x0][0x210] ;  /* 0x00008400ff067b82 */ /* 0x000e620000000a00 */
[----:B------:R-:W-:Y:S02]  /*0180*/  LOP3.LUT R10, R11, 0x20, RZ, 0xfc, !PT ;  /* 0x000000200b0a7812 */ /* 0x000fe400078efcff */
[C---:B------:R-:W-:Y:S02]  /*0190*/  LEA.HI R14, R13.reuse, R11, RZ, 0xa ;  /* 0x0000000b0d0e7211 */ /* 0x040fe400078f50ff */
[----:B------:R-:W-:Y:S02]  /*01a0*/  LEA.HI R15, R13, R10, RZ, 0xa ;  /* 0x0000000a0d0f7211 */ /* 0x000fe400078f50ff */
[----:B------:R-:W-:-:S02]  /*01b0*/  LOP3.LUT R16, R14, 0xfffffc00, RZ, 0xc0, !PT ;  /* 0xfffffc000e107812 */ /* 0x000fc400078ec0ff */
[----:B------:R-:W-:Y:S02]  /*01c0*/  LOP3.LUT R9, R15, 0xfffffc00, RZ, 0xc0, !PT ;  /* 0xfffffc000f097812 */ /* 0x000fe400078ec0ff */
[C---:B------:R-:W-:Y:S01]  /*01d0*/  LOP3.LUT R12, R11.reuse, 0x40, RZ, 0xfc, !PT ;  /* 0x000000400b0c7812 */ /* 0x040fe200078efcff */
[C---:B------:R-:W-:Y:S01]  /*01e0*/  IMAD.IADD R16, R11.reuse, 0x1, -R16 ;  /* 0x000000010b107824 */ /* 0x040fe200078e0a10 */
[----:B------:R-:W-:Y:S01]  /*01f0*/  LOP3.LUT R11, R11, 0x60, RZ, 0xfc, !PT ;  /* 0x000000600b0b7812 */ /* 0x000fe200078efcff */
[----:B------:R-:W-:Y:S01]  /*0200*/  IMAD.IADD R9, R10, 0x1, -R9 ;  /* 0x000000010a097824 */ /* 0x000fe200078e0a09 */
[C---:B------:R-:W-:Y:S01]  /*0210*/  LEA.HI R17, R13.reuse, R12, RZ, 0xa ;  /* 0x0000000c0d117211 */ /* 0x040fe200078f50ff */
[----:B------:R-:W-:Y:S01]  /*0220*/  IMAD.SHL.U32 R10, R8, 0x8, RZ ;  /* 0x00000008080a7824 */ /* 0x000fe200078e00ff */
[----:B------:R-:W-:Y:S02]  /*0230*/  LEA.HI R13, R13, R11, RZ, 0xa ;  /* 0x0000000b0d0d7211 */ /* 0x000fe400078f50ff */
[----:B------:R-:W-:-:S02]  /*0240*/  LOP3.LUT R19, R17, 0xfffffc00, RZ, 0xc0, !PT ;  /* 0xfffffc0011137812 */ /* 0x000fc400078ec0ff */
[----:B------:R-:W-:Y:S02]  /*0250*/  LOP3.LUT R8, R13, 0xfffffc00, RZ, 0xc0, !PT ;  /* 0xfffffc000d087812 */ /* 0x000fe400078ec0ff */
[-C--:B------:R-:W-:Y:S01]  /*0260*/  LEA.HI.SX32 R21, R14, R10.reuse, 0x16 ;  /* 0x0000000a0e157211 */ /* 0x080fe200078fb2ff */
[----:B------:R-:W-:Y:S01]  /*0270*/  IMAD.IADD R19, R12, 0x1, -R19 ;  /* 0x000000010c137824 */ /* 0x000fe200078e0a13 */
[-C--:B------:R-:W-:Y:S01]  /*0280*/  LEA.HI.SX32 R14, R15, R10.reuse, 0x16 ;  /* 0x0000000a0f0e7211 */ /* 0x080fe200078fb2ff */
[----:B------:R-:W-:Y:S01]  /*0290*/  IMAD.IADD R12, R11, 0x1, -R8 ;  /* 0x000000010b0c7824 */ /* 0x000fe200078e0a08 */
[-C--:B------:R-:W-:Y:S01]  /*02a0*/  LEA.HI.SX32 R18, R17, R10.reuse, 0x16 ;  /* 0x0000000a11127211 */ /* 0x080fe200078fb2ff */
[----:B------:R-:W-:Y:S01]  /*02b0*/  IMAD R21, R16, 0xc0, R21 ;  /* 0x000000c010157824 */ /* 0x000fe200078e0215 */
[----:B------:R-:W-:Y:S01]  /*02c0*/  LEA.HI.SX32 R13, R13, R10, 0x16 ;  /* 0x0000000a0d0d7211 */ /* 0x000fe200078fb2ff */
[----:B------:R-:W-:Y:S02]  /*02d0*/  IMAD R11, R9, 0xc0, R14 ;  /* 0x000000c0090b7824 */ /* 0x000fe400078e020e */
[----:B------:R-:W-:Y:S01]  /*02e0*/  IMAD R15, R19, 0xc0, R18 ;  /* 0x000000c0130f7824 */ /* 0x000fe200078e0212 */
[----:B------:R-:W-:Y:S01]  /*02f0*/  CS2R R18, SRZ ;  /* 0x0000000000127805 */ /* 0x000fe2000001ff00 */
[----:B------:R-:W-:-:S02]  /*0300*/  IMAD R13, R12, 0xc0, R13 ;  /* 0x000000c00c0d7824 */ /* 0x000fc400078e020d */
[----:B-1----:R-:W-:-:S04]  /*0310*/  IMAD.WIDE R8, R21, 0x4, R6 ;  /* 0x0000000415087825 */ /* 0x002fc800078e0206 */
[--C-:B------:R-:W-:Y:S01]  /*0320*/  IMAD.WIDE R10, R11, 0x4, R6.reuse ;  /* 0x000000040b0a7825 */ /* 0x100fe200078e0206 */
[----:B------:R-:W2:Y:S03]  /*0330*/  @!P1 LDG.E.EL R18, desc[UR6][R8.64] ;  /* 0x0000000608129981 */ /* 0x000ea6000c2e1900 */
[--C-:B------:R-:W-:Y:S01]  /*0340*/  IMAD.WIDE R16, R13, 0x4, R6.reuse ;  /* 0x000000040d107825 */ /* 0x100fe200078e0206 */
[----:B------:R-:W-:Y:S01]  /*0350*/  CS2R R12, SRZ ;  /* 0x00000000000c7805 */ /* 0x000fe2000001ff00 */
[----:B------:R1:W3:Y:S02]  /*0360*/  @!P1 LDG.E.EL R19, desc[UR6][R10.64] ;  /* 0x000000060a139981 */ /* 0x0002e4000c2e1900 */
[----:B------:R-:W-:-:S03]  /*0370*/  IMAD.WIDE R14, R15, 0x4, R6 ;  /* 0x000000040f0e7825 */ /* 0x000fc600078e0206 */
[----:B------:R-:W4:Y:S04]  /*0380*/  @!P1 LDG.E.EL R13, desc[UR6][R16.64] ;  /* 0x00000006100d9981 */ /* 0x000f28000c2e1900 */
[----:B------:R-:W5:Y:S01]  /*0390*/  @!P1 LDG.E.EL R12, desc[UR6][R14.64] ;  /* 0x000000060e0c9981 */ /* 0x000f62000c2e1900 */
[----:B------:R-:W1:Y:S02]  /*03a0*/  S2UR UR5, SR_CgaCtaId ;  /* 0x00000000000579c3 */ /* 0x000e640000008800 */
[----:B-1----:R-:W-:Y:S01]  /*03b0*/  SHF.R.U32.HI R10, RZ, 0x3, R2 ;  /* 0x00000003ff0a7819 */ /* 0x002fe20000011602 */
[----:B------:R-:W-:Y:S01]  /*03c0*/  UMOV UR4, 0x400 ;  /* 0x0000040000047882 */ /* 0x000fe20000000000 */
[----:B------:R-:W-:Y:S01]  /*03d0*/  ISETP.GE.AND P2, PT, R2, 0x40, PT ;  /* 0x000000400200780c */ /* 0x000fe20003f46270 */
[----:B0-----:R-:W-:Y:S01]  /*03e0*/  UPRMT UR4, UR5, 0x654, UR4 ;  /* 0x0000065405047896 */ /* 0x001fe20008000004 */
[----:B------:R-:W-:-:S04]  /*03f0*/  ISETP.NE.AND P0, PT, R4, RZ, PT ;  /* 0x000000ff0400720c */ /* 0x000fc80003f05270 */
[----:B------:R-:W-:Y:S02]  /*0400*/  ISETP.LT.AND P0, PT, R2, 0x40, !P0 ;  /* 0x000000400200780c */ /* 0x000fe40004701270 */
[----:B--2---:R-:W-:Y:S02]  /*0410*/  SEL R6, R18, RZ, !P1 ;  /* 0x000000ff12067207 */ /* 0x004fe40004800000 */
[----:B---3--:R-:W-:-:S05]  /*0420*/  SEL R7, R19, RZ, !P1 ;  /* 0x000000ff13077207 */ /* 0x008fca0004800000 */
[----:B------:R-:W-:Y:S01]  /*0430*/  FADD R19, R6, R7 ;  /* 0x0000000706137221 */ /* 0x000fe20000000000 */
[----:B-----5:R-:W-:Y:S02]  /*0440*/  SEL R12, R12, RZ, !P1 ;  /* 0x000000ff0c0c7207 */ /* 0x020fe40004800000 */
[----:B----4-:R-:W-:-:S03]  /*0450*/  SEL R9, R13, RZ, !P1 ;  /* 0x000000ff0d097207 */ /* 0x010fc60004800000 */
[----:B------:R-:W-:-:S04]  /*0460*/  FADD R8, R12, R19 ;  /* 0x000000130c087221 */ /* 0x000fc80000000000 */
[----:B------:R-:W-:-:S05]  /*0470*/  FADD R8, R9, R8 ;  /* 0x0000000809087221 */ /* 0x000fca0000000000 */
[----:B------:R-:W-:-:S05]  /*0480*/  FSEL R11, R8, RZ, !P1 ;  /* 0x000000ff080b7208 */ /* 0x000fca0004800000 */
[----:B------:R-:W0:Y:S02]  /*0490*/  SHFL.BFLY PT, R8, R11, 0x10, 0x1f ;  /* 0x0e001f000b087f89 */ /* 0x000e2400000e0000 */
[----:B0-----:R-:W-:-:S05]  /*04a0*/  FADD R14, R11, R8 ;  /* 0x000000080b0e7221 */ /* 0x001fca0000000000 */
[----:B------:R-:W0:Y:S01]  /*04b0*/  SHFL.BFLY PT, R13, R14, 0x8, 0x1f ;  /* 0x0d001f000e0d7f89 */ /* 0x000e2200000e0000 */
[----:B------:R-:W-:Y:S01]  /*04c0*/  LOP3.LUT R8, R2, 0x1f, RZ, 0xc0, !PT ;  /* 0x0000001f02087812 */ /* 0x000fe200078ec0ff */
[----:B------:R-:W-:-:S03]  /*04d0*/  IMAD.SHL.U32 R11, R4, 0x20, RZ ;  /* 0x00000020040b7824 */ /* 0x000fc600078e00ff */
[----:B------:R-:W-:Y:S02]  /*04e0*/  ISETP.GE.U32.AND P3, PT, R8, 0x8, PT ;  /* 0x000000080800780c */ /* 0x000fe40003f66070 */
[----:B------:R-:W-:Y:S01]  /*04f0*/  LOP3.LUT R8, R10, 0x1c, RZ, 0xc0, !PT ;  /* 0x0000001c0a087812 */ /* 0x000fe200078ec0ff */
[----:B0-----:R-:W-:-:S03]  /*0500*/  FADD R18, R14, R13 ;  /* 0x0000000d0e127221 */ /* 0x001fc60000000000 */
[----:B------:R-:W-:-:S07]  /*0510*/  LOP3.LUT R13, R11, R8, RZ, 0xfc, !PT ;  /* 0x000000080b0d7212 */ /* 0x000fce00078efcff */
[----:B------:R-:W-:Y:S01]  /*0520*/  @!P3 STS [R13+UR4], R18 ;  /* 0x000000120d00b988 */ /* 0x000fe20008000804 */
[----:B------:R-:W-:Y:S01]  /*0530*/  LEA R10, R2, UR4, 0x2 ;  /* 0x00000004020a7c11 */ /* 0x000fe2000f8e10ff */
[----:B------:R-:W-:Y:S06]  /*0540*/  BAR.SYNC.DEFER_BLOCKING 0x0 ;  /* 0x0000000000007b1d */ /* 0x000fec0000010000 */
[----:B------:R-:W0:Y:S04]  /*0550*/  @!P2 LDS R5, [R10] ;  /* 0x000000000a05a984 */ /* 0x000e280000000800 */
[----:B0-----:R-:W0:Y:S02]  /*0560*/  SHFL.BFLY PT, R14, R5, 0x4, 0x1f ;  /* 0x0c801f00050e7f89 */ /* 0x001e2400000e0000 */
[----:B0-----:R-:W-:-:S05]  /*0570*/  FADD R14, R5, R14 ;  /* 0x0000000e050e7221 */ /* 0x001fca0000000000 */
[----:B------:R-:W0:Y:S02]  /*0580*/  SHFL.BFLY PT, R15, R14, 0x2, 0x1f ;  /* 0x0c401f000e0f7f89 */ /* 0x000e2400000e0000 */
[----:B0-----:R-:W-:-:S05]  /*0590*/  FADD R15, R14, R15 ;  /* 0x0000000f0e0f7221 */ /* 0x001fca0000000000 */
[----:B------:R-:W0:Y:S02]  /*05a0*/  SHFL.BFLY PT, R16, R15, 0x1, 0x1f ;  /* 0x0c201f000f107f89 */ /* 0x000e2400000e0000 */
[----:B0-----:R-:W-:-:S05]  /*05b0*/  FADD R17, R15, R16 ;  /* 0x000000100f117221 */ /* 0x001fca0000000000 */
[----:B------:R-:W-:Y:S01]  /*05c0*/  @P0 STS [R10], R17 ;  /* 0x000000110a000388 */ /* 0x000fe20000000800 */
[----:B------:R-:W-:Y:S06]  /*05d0*/  BAR.SYNC.DEFER_BLOCKING 0x0 ;  /* 0x0000000000007b1d */ /* 0x000fec0000010000 */
[----:B------:R-:W0:Y:S02]  /*05e0*/  LDS R4, [R11+UR4] ;  /* 0x000000040b047984 */ /* 0x000e240008000800 */
[----:B------:R-:W-:Y:S01]  /*05f0*/  BAR.SYNC.DEFER_BLOCKING 0x0 ;  /* 0x0000000000007b1d */ /* 0x000fe20000010000 */
[----:B0-----:R-:W-:-:S04]  /*0600*/  FMUL R4, R4, 0.0078125 ;  /* 0x3c00000004047820 */ /* 0x001fc80000400000 */
[--C-:B------:R-:W-:Y:S01]  /*0610*/  FADD R7, R7, -R4.reuse ;  /* 0x8000000407077221 */ /* 0x100fe20000000000 */
[----:B------:R-:W-:-:S03]  /*0620*/  FADD R6, R6, -R4 ;  /* 0x8000000406067221 */ /* 0x000fc60000000000 */
[----:B------:R-:W-:Y:S01]  /*0630*/  FMUL R7, R7, R7 ;  /* 0x0000000707077220 */ /* 0x000fe20000400000 */
[----:B------:R-:W-:-:S03]  /*0640*/  FADD R12, R12, -R4 ;  /* 0x800000040c0c7221 */ /* 0x000fc60000000000 */
[----:B------:R-:W-:Y:S01]  /*0650*/  FFMA R7, R6, R6, R7 ;  /* 0x0000000606077223 */ /* 0x000fe20000000007 */
[----:B------:R-:W-:-:S03]  /*0660*/  FADD R9, R9, -R4 ;  /* 0x8000000409097221 */ /* 0x000fc60000000000 */
[----:B------:R-:W-:-:S04]  /*0670*/  FFMA R12, R12, R12, R7 ;  /* 0x0000000c0c0c7223 */ /* 0x000fc80000000007 */
[----:B------:R-:W-:-:S05]  /*0680*/  FFMA R12, R9, R9, R12 ;  /* 0x00000009090c7223 */ /* 0x000fca000000000c */
[----:B------:R-:W-:-:S05]  /*0690*/  FSEL R12, R12, RZ, !P1 ;  /* 0x000000ff0c0c7208 */ /* 0x000fca0004800000 */
[----:B------:R-:W0:Y:S02]  /*06a0*/  SHFL.BFLY PT, R5, R12, 0x10, 0x1f ;  /* 0x0e001f000c057f89 */ /* 0x000e2400000e0000 */
[----:B0-----:R-:W-:-:S05]  /*06b0*/  FADD R5, R12, R5 ;  /* 0x000000050c057221 */ /* 0x001fca0000000000 */
[----:B------:R-:W0:Y:S02]  /*06c0*/  SHFL.BFLY PT, R6, R5, 0x8, 0x1f ;  /* 0x0d001f0005067f89 */ /* 0x000e2400000e0000 */
[----:B0-----:R-:W-:-:S05]  /*06d0*/  FADD R14, R5, R6 ;  /* 0x00000006050e7221 */ /* 0x001fca0000000000 */
[----:B------:R0:W-:Y:S01]  /*06e0*/  @!P3 STS [R13+UR4], R14 ;  /* 0x0000000e0d00b988 */ /* 0x0001e20008000804 */
[----:B------:R-:W-:Y:S08]  /*06f0*/  BAR.SYNC.DEFER_BLOCKING 0x0 ;  /* 0x0000000000007b1d */ /* 0x000ff00000010000 */
[----:B0-----:R-:W0:Y:S08]  /*0700*/  LDC.64 R12, c[0x0][0x220] ;  /* 0x00008800ff0c7b82 */ /* 0x001e300000000a00 */
[----:B------:R-:W1:Y:S01]  /*0710*/  LDC.64 R14, c[0x0][0x228] ;  /* 0x00008a00ff0e7b82 */ /* 0x000e620000000a00 */
[----:B------:R-:W2:Y:S04]  /*0720*/  @!P2 LDS R3, [R10] ;  /* 0x000000000a03a984 */ /* 0x000ea80000000800 */
[----:B--2---:R-:W2:Y:S02]  /*0730*/  SHFL.BFLY PT, R6, R3, 0x4, 0x1f ;  /* 0x0c801f0003067f89 */ /* 0x004ea400000e0000 */
[----:B--2---:R-:W-:-:S05]  /*0740*/  FADD R9, R3, R6 ;  /* 0x0000000603097221 */ /* 0x004fca0000000000 */
[----:B------:R-:W2:Y:S02]  /*0750*/  SHFL.BFLY PT, R6, R9, 0x2, 0x1f ;  /* 0x0c401f0009067f89 */ /* 0x000ea400000e0000 */
[----:B--2---:R-:W-:-:S05]  /*0760*/  FADD R16, R9, R6 ;  /* 0x0000000609107221 */ /* 0x004fca0000000000 */
[----:B------:R-:W2:Y:S02]  /*0770*/  SHFL.BFLY PT, R7, R16, 0x1, 0x1f ;  /* 0x0c201f0010077f89 */ /* 0x000ea400000e0000 */
[----:B--2---:R-:W-:Y:S02]  /*0780*/  FADD R5, R16, R7 ;  /* 0x0000000710057221 */ /* 0x004fe40000000000 */
[----:B------:R-:W2:Y:S03]  /*0790*/  LDC.64 R6, c[0x0][0x218] ;  /* 0x00008600ff067b82 */ /* 0x000ea60000000a00 */
[----:B------:R-:W-:Y:S05]  /*07a0*/  @P0 STS [R10], R5 ;  /* 0x000000050a000388 */ /* 0x000fea0000000800 */
[----:B------:R-:W-:Y:S01]  /*07b0*/  BAR.SYNC.DEFER_BLOCKING 0x0 ;  /* 0x0000000000007b1d */ /* 0x000fe20000010000 */
[----:B------:R-:W-:-:S04]  /*07c0*/  SHF.R.U32.HI R3, RZ, 0x3, R2 ;  /* 0x00000003ff037819 */ /* 0x000fc80000011602 */
[----:B------:R-:W-:Y:S01]  /*07d0*/  SGXT.U32 R3, R3, 0x2 ;  /* 0x000000020303781a */ /* 0x000fe20000000000 */
[----:B------:R-:W3:Y:S03]  /*07e0*/  LDS R11, [R11+UR4] ;  /* 0x000000040b0b7984 */ /* 0x000ee60008000800 */
[----:B------:R-:W-:-:S04]  /*07f0*/  LOP3.LUT P0, RZ, R8, R3, RZ, 0xfc, !PT ;  /* 0x0000000308ff7212 */ /* 0x000fc8000780fcff */
[C---:B------:R-:W-:Y:S01]  /*0800*/  ISETP.LT.AND P0, PT, R0.reuse, 0x1800, !P0 ;  /* 0x000018000000780c */ /* 0x040fe20004701270 */
[----:B--2---:R-:W-:-:S04]  /*0810*/  IMAD.WIDE R2, R0, 0x4, R6 ;  /* 0x0000000400027825 */ /* 0x004fc800078e0206 */
[----:B0-----:R-:W-:-:S04]  /*0820*/  IMAD.WIDE R6, R0, 0x4, R12 ;  /* 0x0000000400067825 */ /* 0x001fc800078e020c */
[----:B-1----:R-:W-:-:S04]  /*0830*/  IMAD.WIDE R8, R0, 0x4, R14 ;  /* 0x0000000400087825 */ /* 0x002fc800078e020e */
[----:B------:R0:W-:Y:S04]  /*0840*/  @P0 STG.E desc[UR6][R2.64], R4 ;  /* 0x0000000402000986 */ /* 0x0001e8000c101906 */
[----:B---3--:R0:W-:Y:S02]  /*0850*/  @P0 STG.E desc[UR6][R6.64], R11 ;  /* 0x0000000b06000986 */ /* 0x0081e4000c101906 */
[----:B0-----:R-:W-:Y:S05]  /*0860*/  @!P0 EXIT ;  /* 0x000000000000894d */ /* 0x001fea0003800000 */
[----:B0-----:R-:W-:-:S05]  /*0870*/  IMAD.MOV.U32 R3, RZ, RZ, 0x43000000 ;  /* 0x43000000ff037424 */ /* 0x001fca00078e00ff */
[----:B------:R-:W-:Y:S01]  /*0880*/  STG.E desc[UR6][R8.64], R3 ;  /* 0x0000000308007986 */ /* 0x000fe2000c101906 */
[----:B------:R-:W-:Y:S05]  /*0890*/  EXIT ;  /* 0x000000000000794d */ /* 0x000fea0003800000 */
.L_x_0:
[----:B------:R-:W-:-:S00]  /*08a0*/  BRA `(.L_x_0) ;  /* 0xfffffffc00fc7947 */ /* 0x000fc0000383ffff */
[----:B------:R-:W-:-:S00]  /*08b0*/  NOP ;  /* 0x0000000000007918 */ /* 0x000fc00000000000 */
        /* <DEDUP_REMOVED lines=12> */
.L_x_1:


//--------------------- .nv.shared.triton_per_fused_native_group_norm_15 --------------------------
	.section	.nv.shared.triton_per_fused_native_group_norm_15,"aw",@nobits
	.sectionflags	@""
	.align	16
	.zero		1024


//--------------------- .nv.constant0.triton_per_fused_native_group_norm_15 --------------------------
	.section	.nv.constant0.triton_per_fused_native_group_norm_15,"a",@progbits
	.sectionflags	@""
	.align	4
.nv.constant0.triton_per_fused_native_group_norm_15:
	.zero		568
